	.headerflags	@"EF_CUDA_TEXMODE_UNIFIED EF_CUDA_64BIT_ADDRESS EF_CUDA_ACCELERATORS EF_CUDA_SM90 EF_CUDA_VIRTUAL_SM(EF_CUDA_SM90)"
	.elftype	@"ET_EXEC"


//--------------------- .nv.info                  --------------------------
	.section	.nv.info,"",@"SHT_CUDA_INFO"
	.align	4


	//----- nvinfo : EIATTR_REGCOUNT
	.align		4
        /*0000*/ 	.byte	0x04, 0x2f
        /*0002*/ 	.short	(.L_2 - .L_1)
	.align		4
.L_1:
        /*0004*/ 	.word	index@(triton_poi_fused__to_copy_add_clamp_floor_0)
        /*0008*/ 	.word	0x00000008


	//----- nvinfo : EIATTR_MIN_STACK_SIZE
	.align		4
.L_2:
        /*000c*/ 	.byte	0x04, 0x12
        /*000e*/ 	.short	(.L_4 - .L_3)
	.align		4
.L_3:
        /*0010*/ 	.word	index@(triton_poi_fused__to_copy_add_clamp_floor_0)
        /*0014*/ 	.word	0x00000000


	//----- nvinfo : EIATTR_FRAME_SIZE
	.align		4
.L_4:
        /*0018*/ 	.byte	0x04, 0x11
        /*001a*/ 	.short	(.L_6 - .L_5)
	.align		4
.L_5:
        /*001c*/ 	.word	index@(triton_poi_fused__to_copy_add_clamp_floor_0)
        /*0020*/ 	.word	0x00000000


	//----- nvinfo : EIATTR_MIN_STACK_SIZE
	.align		4
.L_6:
        /*0024*/ 	.byte	0x04, 0x12
        /*0026*/ 	.short	(.L_8 - .L_7)
	.align		4
.L_7:
        /*0028*/ 	.word	index@(triton_poi_fused__to_copy_add_clamp_floor_0)
        /*002c*/ 	.word	0x00000000
.L_8:


//--------------------- .nv.info.triton_poi_fused__to_copy_add_clamp_floor_0 --------------------------
	.section	.nv.info.triton_poi_fused__to_copy_add_clamp_floor_0,"",@"SHT_CUDA_INFO"
	.sectionflags	@""
	.align	4


	//----- nvinfo : EIATTR_CUDA_API_VERSION
	.align		4
        /*0000*/ 	.byte	0x04, 0x37
        /*0002*/ 	.short	(.L_10 - .L_9)
.L_9:
        /*0004*/ 	.word	0x0000007c


	//----- nvinfo : EIATTR_KPARAM_INFO
	.align		4
.L_10:
        /*0008*/ 	.byte	0x04, 0x17
        /*000a*/ 	.short	(.L_12 - .L_11)
.L_11:
        /*000c*/ 	.word	0x00000000
        /*0010*/ 	.short	0x0001
        /*0012*/ 	.short	0x0008
        /*0014*/ 	.byte	0x00, 0xf0, 0x11, 0x00


	//----- nvinfo : EIATTR_KPARAM_INFO
	.align		4
.L_12:
        /*0018*/ 	.byte	0x04, 0x17
        /*001a*/ 	.short	(.L_14 - .L_13)
.L_13:
        /*001c*/ 	.word	0x00000000
        /*0020*/ 	.short	0x0000
        /*0022*/ 	.short	0x0000
        /*0024*/ 	.byte	0x00, 0xf4, 0x21, 0x00


	//----- nvinfo : EIATTR_SPARSE_MMA_MASK
	.align		4
.L_14:
        /*0028*/ 	.byte	0x03, 0x50
        /*002a*/ 	.short	0x0000


	//----- nvinfo : EIATTR_MAXREG_COUNT
	.align		4
        /*002c*/ 	.byte	0x03, 0x1b
        /*002e*/ 	.short	0x00ff


	//----- nvinfo : EIATTR_EXIT_INSTR_OFFSETS
	.align		4
        /*0030*/ 	.byte	0x04, 0x1c
        /*0032*/ 	.short	(.L_16 - .L_15)


	//   ....[0]....
.L_15:
        /*0034*/ 	.word	0x00000110


	//   ....[1]....
        /*0038*/ 	.word	0x00000150


	//----- nvinfo : EIATTR_REQNTID
	.align		4
.L_16:
        /*003c*/ 	.byte	0x04, 0x10
        /*003e*/ 	.short	(.L_18 - .L_17)
.L_17:
        /*0040*/ 	.word	0x00000020
        /*0044*/ 	.word	0x00000001
        /*0048*/ 	.word	0x00000001


	//----- nvinfo : EIATTR_CBANK_PARAM_SIZE
	.align		4
.L_18:
        /*004c*/ 	.byte	0x03, 0x19
        /*004e*/ 	.short	0x000c


	//----- nvinfo : EIATTR_PARAM_CBANK
	.align		4
        /*0050*/ 	.byte	0x04, 0x0a
        /*0052*/ 	.short	(.L_20 - .L_19)
	.align		4
.L_19:
        /*0054*/ 	.word	index@(.nv.constant0.triton_poi_fused__to_copy_add_clamp_floor_0)
        /*0058*/ 	.short	0x0210
        /*005a*/ 	.short	0x000c


	//----- nvinfo : EIATTR_SW_WAR
	.align		4
.L_20:
        /*005c*/ 	.byte	0x04, 0x36
        /*005e*/ 	.short	(.L_22 - .L_21)
.L_21:
        /*0060*/ 	.word	0x00000008
.L_22:


//--------------------- .nv.callgraph             --------------------------
	.section	.nv.callgraph,"",@"SHT_CUDA_CALLGRAPH"
	.align	4
	.sectionentsize	8
	.align		4
        /*0000*/ 	.word	0x00000000
	.align		4
        /*0004*/ 	.word	0xffffffff
	.align		4
        /*0008*/ 	.word	0x00000000
	.align		4
        /*000c*/ 	.word	0xfffffffe
	.align		4
        /*0010*/ 	.word	0x00000000
	.align		4
        /*0014*/ 	.word	0xfffffffd
	.align		4
        /*0018*/ 	.word	0x00000000
	.align		4
        /*001c*/ 	.word	0xfffffffc


//--------------------- .nv.constant4             --------------------------
	.section	.nv.constant4,"a",@progbits
	.align	8
	.align		8
.nv.constant4:
        /*0000*/ 	.dword	_$_str


//--------------------- .text.triton_poi_fused__to_copy_add_clamp_floor_0 --------------------------
	.section	.text.triton_poi_fused__to_copy_add_clamp_floor_0,"ax",@progbits
	.align	128
        .global         triton_poi_fused__to_copy_add_clamp_floor_0
        .type           triton_poi_fused__to_copy_add_clamp_floor_0,@function
        .size           triton_poi_fused__to_copy_add_clamp_floor_0,(.L_x_1 - triton_poi_fused__to_copy_add_clamp_floor_0)
        .other          triton_poi_fused__to_copy_add_clamp_floor_0,@"STO_CUDA_ENTRY STV_DEFAULT"
triton_poi_fused__to_copy_add_clamp_floor_0:
.text.triton_poi_fused__to_copy_add_clamp_floor_0:
[----:B------:R-:W0:Y:S02]  /*0000*/  LDC R1, c[0x0][0x28] ;  /* 0x00000a00ff017b82 */ /* 0x000e240000000800 */
[----:B------:R-:W1:Y:S01]  /*0010*/  S2R R2, SR_TID.X ;  /* 0x0000000000027919 */ /* 0x000e620000002100 */
[----:B------:R-:W-:Y:S01]  /*0020*/  IMAD.MOV.U32 R5, RZ, RZ, 0x405a895e ;  /* 0x405a895eff057424 */ /* 0x000fe200078e00ff */
[----:B------:R-:W2:Y:S01]  /*0030*/  S2R R3, SR_CTAID.X ;  /* 0x0000000000037919 */ /* 0x000ea20000002500 */
[C---:B-1----:R-:W-:Y:S02]  /*0040*/  LOP3.LUT R0, R2.reuse, 0x3, RZ, 0xc0, !PT ;  /* 0x0000000302007812 */ /* 0x042fe400078ec0ff */
[----:B------:R-:W-:-:S03]  /*0050*/  LOP3.LUT P0, RZ, R2, 0x1c, RZ, 0xc0, !PT ;  /* 0x0000001c02ff7812 */ /* 0x000fc6000780c0ff */
[----:B--2---:R-:W-:-:S05]  /*0060*/  IMAD R3, R3, 0x4, R0 ;  /* 0x0000000403037824 */ /* 0x004fca00078e0200 */
[----:B------:R-:W-:Y:S02]  /*0070*/  I2FP.F32.S32 R0, R3 ;  /* 0x0000000300007245 */ /* 0x000fe40000201400 */
[----:B------:R-:W-:-:S03]  /*0080*/  ISETP.LT.AND P0, PT, R3, 0x4, !P0 ;  /* 0x000000040300780c */ /* 0x000fc60004701270 */
[----:B------:R-:W-:-:S04]  /*0090*/  FADD R0, R0, 0.5 ;  /* 0x3f00000000007421 */ /* 0x000fc80000000000 */
[----:B------:R-:W-:Y:S02]  /*00a0*/  FFMA R0, R0, R5, -0.5 ;  /* 0xbf00000000007423 */ /* 0x000fe40000000005 */
[----:B------:R-:W1:Y:S04]  /*00b0*/  LDC.64 R4, c[0x0][0x210] ;  /* 0x00008400ff047b82 */ /* 0x000e680000000a00 */
[----:B------:R-:W2:Y:S02]  /*00c0*/  F2I.FTZ.FLOOR.NTZ R0, R0 ;  /* 0x0000000000007305 */ /* 0x000ea40000217100 */
[----:B--2---:R-:W-:-:S04]  /*00d0*/  VIMNMX R2, R0, -0x1, !PT ;  /* 0xffffffff00027848 */ /* 0x004fc80007fe0100 */
[----:B------:R-:W-:Y:S01]  /*00e0*/  VIMNMX R2, R2, 0xc, PT ;  /* 0x0000000c02027848 */ /* 0x000fe20003fe0100 */
[----:B-1----:R-:W-:-:S03]  /*00f0*/  IMAD.WIDE R4, R3, 0x8, R4 ;  /* 0x0000000803047825 */ /* 0x002fc600078e0204 */
[----:B------:R-:W-:Y:S01]  /*0100*/  IADD3 R2, R2, 0x1, RZ ;  /* 0x0000000102027810 */ /* 0x000fe20007ffe0ff */
[----:B------:R-:W-:Y:S06]  /*0110*/  @!P0 EXIT ;  /* 0x000000000000894d */ /* 0x000fec0003800000 */
[----:B------:R-:W-:Y:S01]  /*0120*/  IMAD.MOV.U32 R3, RZ, RZ, RZ ;  /* 0x000000ffff037224 */ /* 0x000fe200078e00ff */
[----:B------:R-:W-:-:S04]  /*0130*/  ULDC.64 UR4, c[0x0][0x208] ;  /* 0x0000820000047ab9 */ /* 0x000fc80000000a00 */
[----:B------:R-:W-:Y:S01]  /*0140*/  STG.E.64 desc[UR4][R4.64], R2 ;  /* 0x0000000204007986 */ /* 0x000fe2000c101b04 */
[----:B------:R-:W-:Y:S05]  /*0150*/  EXIT ;  /* 0x000000000000794d */ /* 0x000fea0003800000 */
.L_x_0:
[----:B------:R-:W-:-:S00]  /*0160*/  BRA `(.L_x_0) ;  /* 0xfffffffc00fc7947 */ /* 0x000fc0000383ffff */
[----:B------:R-:W-:-:S00]  /*0170*/  NOP ;  /* 0x0000000000007918 */ /* 0x000fc00000000000 */
        /* <DEDUP_REMOVED lines=8> */
.L_x_1:


//--------------------- .nv.global.init           --------------------------
	.section	.nv.global.init,"aw",@progbits
.nv.global.init:
	.type		_$_str,@object
	.size		_$_str,(.L_0 - _$_str)
_$_str:
        /*0000*/ 	.byte	0x5f, 0x5f, 0x43, 0x55, 0x44, 0x41, 0x5f, 0x46, 0x54, 0x5a, 0x00
.L_0:


//--------------------- .nv.constant0.triton_poi_fused__to_copy_add_clamp_floor_0 --------------------------
	.section	.nv.constant0.triton_poi_fused__to_copy_add_clamp_floor_0,"a",@progbits
	.sectionflags	@""
	.align	4
.nv.constant0.triton_poi_fused__to_copy_add_clamp_floor_0:
	.zero		540
